//
// Generated by NVIDIA NVVM Compiler
//
// Compiler Build ID: CL-36424714
// Cuda compilation tools, release 13.0, V13.0.88
// Based on NVVM 20.0.0
//

.version 9.0
.target sm_100
.address_size 64

	// .globl	_Z21sum_of_element_in_rowPiii

.visible .entry _Z21sum_of_element_in_rowPiii(
	.param .u64 .ptr .align 1 _Z21sum_of_element_in_rowPiii_param_0,
	.param .u32 _Z21sum_of_element_in_rowPiii_param_1,
	.param .u32 _Z21sum_of_element_in_rowPiii_param_2
)
{


	ret;

}


// ===== COMPILED SASS (sm_100) =====

	.target	sm_100

	.elftype	@"ET_EXEC"


//--------------------- .note.nv.tkinfo           --------------------------
	.section	.note.nv.tkinfo,"",@"SHT_NOTE"
	.sectionflags	@"SHF_NOTE_NV_TKINFO"
	.tkinfo
        /*0018*/ 	.word	0x00000002
        /*0030*/ 	.string	""
        /*0030*/ 	.string	"ptxas"
        /*0030*/ 	.string	"Cuda compilation tools, release 13.0, V13.0.88"
        /*0030*/ 	.string	"Build cuda_13.0.r13.0/compiler.36424714_0"
        /*0030*/ 	.string	"-arch sm_100 -m 64 "



//--------------------- .note.nv.cuinfo           --------------------------
	.section	.note.nv.cuinfo,"",@"SHT_NOTE"
	.sectionflags	@"SHF_NOTE_NV_CUINFO"
        /*0018*/ 	.short	0x0002
        /*001a*/ 	.short	0x0064
        /*001c*/ 	.short	0x0082
	.zero		2


//--------------------- .nv.info                  --------------------------
	.section	.nv.info,"",@"SHT_CUDA_INFO"
	.align	4


	//----- nvinfo : EIATTR_REGCOUNT
	.align		4
        /*0000*/ 	.byte	0x04, 0x2f
        /*0002*/ 	.short	(.L_1 - .L_0)
	.align		4
.L_0:
        /*0004*/ 	.word	index@(_Z21sum_of_element_in_rowPiii)
        /*0008*/ 	.word	0x00000004


	//----- nvinfo : EIATTR_FRAME_SIZE
	.align		4
.L_1:
        /*000c*/ 	.byte	0x04, 0x11
        /*000e*/ 	.short	(.L_3 - .L_2)
	.align		4
.L_2:
        /*0010*/ 	.word	index@(_Z21sum_of_element_in_rowPiii)
        /*0014*/ 	.word	0x00000000


	//----- nvinfo : EIATTR_MIN_STACK_SIZE
	.align		4
.L_3:
        /*0018*/ 	.byte	0x04, 0x12
        /*001a*/ 	.short	(.L_5 - .L_4)
	.align		4
.L_4:
        /*001c*/ 	.word	index@(_Z21sum_of_element_in_rowPiii)
        /*0020*/ 	.word	0x00000000
.L_5:


//--------------------- .nv.compat                --------------------------
	.section	.nv.compat,"",@"SHT_CUDA_COMPAT_INFO"
	.align	4
        /*0000*/ 	.byte	0x02, 0x09, 0x00, 0x00, 0x02, 0x02, 0x01, 0x00, 0x02, 0x05, 0x05, 0x00, 0x03, 0x07, 0x01, 0x01
        /*0010*/ 	.byte	0x02, 0x03, 0x00, 0x00, 0x02, 0x06, 0x01, 0x00, 0x04, 0x0b, 0x08, 0x00, 0x09, 0x00, 0x00, 0x00
        /*0020*/ 	.byte	0x00, 0x00, 0x00, 0x00


//--------------------- .nv.info._Z21sum_of_element_in_rowPiii --------------------------
	.section	.nv.info._Z21sum_of_element_in_rowPiii,"",@"SHT_CUDA_INFO"
	.sectionflags	@""
	.align	4


	//----- nvinfo : EIATTR_CUDA_API_VERSION
	.align		4
        /*0000*/ 	.byte	0x04, 0x37
        /*0002*/ 	.short	(.L_7 - .L_6)
.L_6:
        /*0004*/ 	.word	0x00000082


	//----- nvinfo : EIATTR_KPARAM_INFO
	.align		4
.L_7:
        /*0008*/ 	.byte	0x04, 0x17
        /*000a*/ 	.short	(.L_9 - .L_8)
.L_8:
        /*000c*/ 	.word	0x00000000
        /*0010*/ 	.short	0x0002
        /*0012*/ 	.short	0x000c
        /*0014*/ 	.byte	0x00, 0xf0, 0x11, 0x00


	//----- nvinfo : EIATTR_KPARAM_INFO
	.align		4
.L_9:
        /*0018*/ 	.byte	0x04, 0x17
        /*001a*/ 	.short	(.L_11 - .L_10)
.L_10:
        /*001c*/ 	.word	0x00000000
        /*0020*/ 	.short	0x0001
        /*0022*/ 	.short	0x0008
        /*0024*/ 	.byte	0x00, 0xf0, 0x11, 0x00


	//----- nvinfo : EIATTR_KPARAM_INFO
	.align		4
.L_11:
        /*0028*/ 	.byte	0x04, 0x17
        /*002a*/ 	.short	(.L_13 - .L_12)
.L_12:
        /*002c*/ 	.word	0x00000000
        /*0030*/ 	.short	0x0000
        /*0032*/ 	.short	0x0000
        /*0034*/ 	.byte	0x00, 0xf5, 0x21, 0x00


	//----- nvinfo : EIATTR_SPARSE_MMA_MASK
	.align		4
.L_13:
        /*0038*/ 	.byte	0x03, 0x50
        /*003a*/ 	.short	0x0000


	//----- nvinfo : EIATTR_MAXREG_COUNT
	.align		4
        /*003c*/ 	.byte	0x03, 0x1b
        /*003e*/ 	.short	0x00ff


	//----- nvinfo : EIATTR_MERCURY_ISA_VERSION
	.align		4
        /*0040*/ 	.byte	0x03, 0x5f
        /*0042*/ 	.short	0x0101


	//----- nvinfo : EIATTR_VRC_CTA_INIT_COUNT
	.align		4
        /*0044*/ 	.byte	0x02, 0x4a
	.zero		1
	.zero		1


	//----- nvinfo : EIATTR_EXIT_INSTR_OFFSETS
	.align		4
        /*0048*/ 	.byte	0x04, 0x1c
        /*004a*/ 	.short	(.L_15 - .L_14)


	//   ....[0]....
.L_14:
        /*004c*/ 	.word	0x00000010


	//----- nvinfo : EIATTR_CBANK_PARAM_SIZE
	.align		4
.L_15:
        /*0050*/ 	.byte	0x03, 0x19
        /*0052*/ 	.short	0x0010


	//----- nvinfo : EIATTR_PARAM_CBANK
	.align		4
        /*0054*/ 	.byte	0x04, 0x0a
        /*0056*/ 	.short	(.L_17 - .L_16)
	.align		4
.L_16:
        /*0058*/ 	.word	index@(.nv.constant0._Z21sum_of_element_in_rowPiii)
        /*005c*/ 	.short	0x0380
        /*005e*/ 	.short	0x0010


	//----- nvinfo : EIATTR_SW_WAR
	.align		4
.L_17:
        /*0060*/ 	.byte	0x04, 0x36
        /*0062*/ 	.short	(.L_19 - .L_18)
.L_18:
        /*0064*/ 	.word	0x00000008
.L_19:


//--------------------- .nv.callgraph             --------------------------
	.section	.nv.callgraph,"",@"SHT_CUDA_CALLGRAPH"
	.align	4
	.sectionentsize	8
	.align		4
        /*0000*/ 	.word	0x00000000
	.align		4
        /*0004*/ 	.word	0xffffffff
	.align		4
        /*0008*/ 	.word	0x00000000
	.align		4
        /*000c*/ 	.word	0xfffffffe
	.align		4
        /*0010*/ 	.word	0x00000000
	.align		4
        /*0014*/ 	.word	0xfffffffd
	.align		4
        /*0018*/ 	.word	0x00000000
	.align		4
        /*001c*/ 	.word	0xfffffffc


//--------------------- .text._Z21sum_of_element_in_rowPiii --------------------------
	.section	.text._Z21sum_of_element_in_rowPiii,"ax",@progbits
	.align	128
        .global         _Z21sum_of_element_in_rowPiii
        .type           _Z21sum_of_element_in_rowPiii,@function
        .size           _Z21sum_of_element_in_rowPiii,(.L_x_1 - _Z21sum_of_element_in_rowPiii)
        .other          _Z21sum_of_element_in_rowPiii,@"STO_CUDA_ENTRY STV_DEFAULT"
_Z21sum_of_element_in_rowPiii:
.text._Z21sum_of_element_in_rowPiii:
[----:B------:R-:W-:Y:S01]  /*0000*/  LDC R1, c[0x0][0x37c] ;  /* 0x0000df00ff017b82 */ /* 0x000fe20000000800 */
[----:B------:R-:W-:Y:S05]  /*0010*/  EXIT ;  /* 0x000000000000794d */ /* 0x000fea0003800000 */
.L_x_0:
[----:B------:R-:W-:-:S00]  /*0020*/  BRA `(.L_x_0) ;  /* 0xfffffffc00fc7947 */ /* 0x000fc0000383ffff */
[----:B------:R-:W-:-:S00]  /*0030*/  NOP ;  /* 0x0000000000007918 */ /* 0x000fc00000000000 */
        /* <DEDUP_REMOVED lines=12> */
.L_x_1:


//--------------------- .nv.shared.reserved.0     --------------------------
	.section	.nv.shared.reserved.0,"aw",@nobits
	.weak		__nv_reservedSMEM_offset_0_alias
	.size		__nv_reservedSMEM_offset_0_alias, 0, 64
	.other		__nv_reservedSMEM_offset_0_alias,@"STO_CUDA_RESERVED_SHARED STV_DEFAULT"
__nv_reservedSMEM_offset_0_alias:
	.zero		0
	.zero		64


//--------------------- .nv.constant0._Z21sum_of_element_in_rowPiii --------------------------
	.section	.nv.constant0._Z21sum_of_element_in_rowPiii,"a",@progbits
	.sectionflags	@""
	.align	4
.nv.constant0._Z21sum_of_element_in_rowPiii:
	.zero		912


//--------------------- SYMBOLS --------------------------

	.type		.nv.reservedSmem.offset0,@object
	.size		.nv.reservedSmem.offset0,0x4
